//
// Generated by NVIDIA NVVM Compiler
//
// Compiler Build ID: CL-36424714
// Cuda compilation tools, release 13.0, V13.0.88
// Based on NVVM 20.0.0
//

.version 9.0
.target sm_100
.address_size 64

	// .globl	_Z7tcgpudbiiPjS_i

.visible .entry _Z7tcgpudbiiPjS_i(
	.param .u32 _Z7tcgpudbiiPjS_i_param_0,
	.param .u32 _Z7tcgpudbiiPjS_i_param_1,
	.param .u64 .ptr .align 1 _Z7tcgpudbiiPjS_i_param_2,
	.param .u64 .ptr .align 1 _Z7tcgpudbiiPjS_i_param_3,
	.param .u32 _Z7tcgpudbiiPjS_i_param_4
)
{
	.reg .pred 	%p<13>;
	.reg .b32 	%r<139>;
	.reg .b64 	%rd<49>;

	ld.param.u32 	%r32, [_Z7tcgpudbiiPjS_i_param_0];
	ld.param.u32 	%r33, [_Z7tcgpudbiiPjS_i_param_1];
	ld.param.u64 	%rd11, [_Z7tcgpudbiiPjS_i_param_2];
	ld.param.u64 	%rd12, [_Z7tcgpudbiiPjS_i_param_3];
	ld.param.u32 	%r34, [_Z7tcgpudbiiPjS_i_param_4];
	cvta.to.global.u64 	%rd1, %rd12;
	mov.u32 	%r1, %ctaid.x;
	mov.u32 	%r2, %tid.x;
	mul.lo.s32 	%r3, %r33, %r1;
	setp.lt.s32 	%p1, %r33, 1;
	@%p1 bra 	$L__BB0_16;
	mul.lo.s32 	%r4, %r32, %r1;
	and.b32  	%r5, %r33, 7;
	and.b32  	%r6, %r33, 3;
	and.b32  	%r7, %r33, 2147483640;
	and.b32  	%r8, %r33, 1;
	neg.s32 	%r9, %r7;
	cvt.u64.u32 	%rd2, %r3;
	cvta.to.global.u64 	%rd3, %rd11;
	mov.b32 	%r126, 0;
$L__BB0_2:
	add.s32 	%r36, %r126, %r3;
	mul.wide.u32 	%rd13, %r36, 4;
	add.s64 	%rd14, %rd1, %rd13;
	ld.global.u32 	%r37, [%rd14];
	mov.b64 	%rd15, 1;
	shl.b64 	%rd16, %rd15, %r2;
	cvt.u32.u64 	%r39, %rd16;
	and.b32  	%r40, %r37, %r39;
	mad.lo.s32 	%r11, %r126, %r34, %r2;
	setp.ne.s32 	%p2, %r40, %r39;
	setp.ge.u32 	%p3, %r1, %r11;
	or.pred  	%p4, %p2, %p3;
	@%p4 bra 	$L__BB0_15;
	setp.lt.u32 	%p5, %r33, 8;
	mul.lo.s32 	%r44, %r11, %r33;
	cvt.u64.u32 	%rd4, %r44;
	mov.b32 	%r133, 0;
	mov.u32 	%r138, %r133;
	@%p5 bra 	$L__BB0_6;
	shl.b64 	%rd17, %rd2, 2;
	add.s64 	%rd18, %rd17, %rd1;
	add.s64 	%rd47, %rd18, 16;
	shl.b64 	%rd19, %rd4, 2;
	add.s64 	%rd20, %rd1, %rd19;
	add.s64 	%rd48, %rd20, 16;
	mov.b32 	%r138, 0;
	mov.u32 	%r127, %r9;
$L__BB0_5:
	.pragma "nounroll";
	ld.global.u32 	%r46, [%rd47+-16];
	ld.global.u32 	%r47, [%rd48+-16];
	and.b32  	%r48, %r47, %r46;
	popc.b32 	%r49, %r48;
	add.s32 	%r50, %r49, %r138;
	ld.global.u32 	%r51, [%rd47+-12];
	ld.global.u32 	%r52, [%rd48+-12];
	and.b32  	%r53, %r52, %r51;
	popc.b32 	%r54, %r53;
	add.s32 	%r55, %r54, %r50;
	ld.global.u32 	%r56, [%rd47+-8];
	ld.global.u32 	%r57, [%rd48+-8];
	and.b32  	%r58, %r57, %r56;
	popc.b32 	%r59, %r58;
	add.s32 	%r60, %r59, %r55;
	ld.global.u32 	%r61, [%rd47+-4];
	ld.global.u32 	%r62, [%rd48+-4];
	and.b32  	%r63, %r62, %r61;
	popc.b32 	%r64, %r63;
	add.s32 	%r65, %r64, %r60;
	ld.global.u32 	%r66, [%rd47];
	ld.global.u32 	%r67, [%rd48];
	and.b32  	%r68, %r67, %r66;
	popc.b32 	%r69, %r68;
	add.s32 	%r70, %r69, %r65;
	ld.global.u32 	%r71, [%rd47+4];
	ld.global.u32 	%r72, [%rd48+4];
	and.b32  	%r73, %r72, %r71;
	popc.b32 	%r74, %r73;
	add.s32 	%r75, %r74, %r70;
	ld.global.u32 	%r76, [%rd47+8];
	ld.global.u32 	%r77, [%rd48+8];
	and.b32  	%r78, %r77, %r76;
	popc.b32 	%r79, %r78;
	add.s32 	%r80, %r79, %r75;
	ld.global.u32 	%r81, [%rd47+12];
	ld.global.u32 	%r82, [%rd48+12];
	and.b32  	%r83, %r82, %r81;
	popc.b32 	%r84, %r83;
	add.s32 	%r138, %r84, %r80;
	add.s32 	%r127, %r127, 8;
	add.s64 	%rd48, %rd48, 32;
	add.s64 	%rd47, %rd47, 32;
	setp.ne.s32 	%p6, %r127, 0;
	mov.u32 	%r133, %r7;
	@%p6 bra 	$L__BB0_5;
$L__BB0_6:
	setp.eq.s32 	%p7, %r5, 0;
	@%p7 bra 	$L__BB0_14;
	add.s32 	%r86, %r5, -1;
	setp.lt.u32 	%p8, %r86, 3;
	@%p8 bra 	$L__BB0_9;
	cvt.u64.u32 	%rd21, %r133;
	add.s32 	%r87, %r133, %r3;
	mul.wide.u32 	%rd22, %r87, 4;
	add.s64 	%rd23, %rd1, %rd22;
	ld.global.u32 	%r88, [%rd23];
	add.s64 	%rd24, %rd21, %rd4;
	shl.b64 	%rd25, %rd24, 2;
	add.s64 	%rd26, %rd1, %rd25;
	ld.global.u32 	%r89, [%rd26];
	and.b32  	%r90, %r89, %r88;
	popc.b32 	%r91, %r90;
	add.s32 	%r92, %r91, %r138;
	add.s64 	%rd27, %rd21, %rd2;
	shl.b64 	%rd28, %rd27, 2;
	add.s64 	%rd29, %rd1, %rd28;
	ld.global.u32 	%r93, [%rd29+4];
	ld.global.u32 	%r94, [%rd26+4];
	and.b32  	%r95, %r94, %r93;
	popc.b32 	%r96, %r95;
	add.s32 	%r97, %r96, %r92;
	ld.global.u32 	%r98, [%rd29+8];
	ld.global.u32 	%r99, [%rd26+8];
	and.b32  	%r100, %r99, %r98;
	popc.b32 	%r101, %r100;
	add.s32 	%r102, %r101, %r97;
	ld.global.u32 	%r103, [%rd29+12];
	ld.global.u32 	%r104, [%rd26+12];
	and.b32  	%r105, %r104, %r103;
	popc.b32 	%r106, %r105;
	add.s32 	%r138, %r106, %r102;
	add.s32 	%r133, %r133, 4;
$L__BB0_9:
	setp.eq.s32 	%p9, %r6, 0;
	@%p9 bra 	$L__BB0_14;
	setp.eq.s32 	%p10, %r6, 1;
	@%p10 bra 	$L__BB0_12;
	cvt.u64.u32 	%rd30, %r133;
	add.s32 	%r108, %r133, %r3;
	mul.wide.u32 	%rd31, %r108, 4;
	add.s64 	%rd32, %rd1, %rd31;
	ld.global.u32 	%r109, [%rd32];
	add.s64 	%rd33, %rd30, %rd4;
	shl.b64 	%rd34, %rd33, 2;
	add.s64 	%rd35, %rd1, %rd34;
	ld.global.u32 	%r110, [%rd35];
	and.b32  	%r111, %r110, %r109;
	popc.b32 	%r112, %r111;
	add.s32 	%r113, %r112, %r138;
	add.s64 	%rd36, %rd30, %rd2;
	shl.b64 	%rd37, %rd36, 2;
	add.s64 	%rd38, %rd1, %rd37;
	ld.global.u32 	%r114, [%rd38+4];
	ld.global.u32 	%r115, [%rd35+4];
	and.b32  	%r116, %r115, %r114;
	popc.b32 	%r117, %r116;
	add.s32 	%r138, %r117, %r113;
	add.s32 	%r133, %r133, 2;
$L__BB0_12:
	setp.eq.s32 	%p11, %r8, 0;
	@%p11 bra 	$L__BB0_14;
	cvt.u64.u32 	%rd39, %r133;
	add.s32 	%r118, %r133, %r3;
	mul.wide.u32 	%rd40, %r118, 4;
	add.s64 	%rd41, %rd1, %rd40;
	ld.global.u32 	%r119, [%rd41];
	add.s64 	%rd42, %rd39, %rd4;
	shl.b64 	%rd43, %rd42, 2;
	add.s64 	%rd44, %rd1, %rd43;
	ld.global.u32 	%r120, [%rd44];
	and.b32  	%r121, %r120, %r119;
	popc.b32 	%r122, %r121;
	add.s32 	%r138, %r122, %r138;
$L__BB0_14:
	add.s32 	%r123, %r11, %r4;
	mul.wide.u32 	%rd45, %r123, 4;
	add.s64 	%rd46, %rd3, %rd45;
	ld.global.u32 	%r124, [%rd46];
	add.s32 	%r125, %r124, %r138;
	st.global.u32 	[%rd46], %r125;
$L__BB0_15:
	add.s32 	%r126, %r126, 1;
	setp.ne.s32 	%p12, %r126, %r33;
	@%p12 bra 	$L__BB0_2;
$L__BB0_16:
	ret;

}


// ===== COMPILED SASS (sm_100) =====

	.target	sm_100

	.elftype	@"ET_EXEC"


//--------------------- .note.nv.tkinfo           --------------------------
	.section	.note.nv.tkinfo,"",@"SHT_NOTE"
	.sectionflags	@"SHF_NOTE_NV_TKINFO"
	.tkinfo
        /*0018*/ 	.word	0x00000002
        /*0030*/ 	.string	""
        /*0030*/ 	.string	"ptxas"
        /*0030*/ 	.string	"Cuda compilation tools, release 13.0, V13.0.88"
        /*0030*/ 	.string	"Build cuda_13.0.r13.0/compiler.36424714_0"
        /*0030*/ 	.string	"-arch sm_100 -m 64 "



//--------------------- .note.nv.cuinfo           --------------------------
	.section	.note.nv.cuinfo,"",@"SHT_NOTE"
	.sectionflags	@"SHF_NOTE_NV_CUINFO"
        /*0018*/ 	.short	0x0002
        /*001a*/ 	.short	0x0064
        /*001c*/ 	.short	0x0082
	.zero		2


//--------------------- .nv.info                  --------------------------
	.section	.nv.info,"",@"SHT_CUDA_INFO"
	.align	4


	//----- nvinfo : EIATTR_REGCOUNT
	.align		4
        /*0000*/ 	.byte	0x04, 0x2f
        /*0002*/ 	.short	(.L_1 - .L_0)
	.align		4
.L_0:
        /*0004*/ 	.word	index@(_Z7tcgpudbiiPjS_i)
        /*0008*/ 	.word	0x0000001e


	//----- nvinfo : EIATTR_FRAME_SIZE
	.align		4
.L_1:
        /*000c*/ 	.byte	0x04, 0x11
        /*000e*/ 	.short	(.L_3 - .L_2)
	.align		4
.L_2:
        /*0010*/ 	.word	index@(_Z7tcgpudbiiPjS_i)
        /*0014*/ 	.word	0x00000000


	//----- nvinfo : EIATTR_MIN_STACK_SIZE
	.align		4
.L_3:
        /*0018*/ 	.byte	0x04, 0x12
        /*001a*/ 	.short	(.L_5 - .L_4)
	.align		4
.L_4:
        /*001c*/ 	.word	index@(_Z7tcgpudbiiPjS_i)
        /*0020*/ 	.word	0x00000000
.L_5:


//--------------------- .nv.compat                --------------------------
	.section	.nv.compat,"",@"SHT_CUDA_COMPAT_INFO"
	.align	4
        /*0000*/ 	.byte	0x02, 0x09, 0x00, 0x00, 0x02, 0x02, 0x01, 0x00, 0x02, 0x05, 0x05, 0x00, 0x03, 0x07, 0x01, 0x01
        /*0010*/ 	.byte	0x02, 0x03, 0x00, 0x00, 0x02, 0x06, 0x01, 0x00, 0x04, 0x0b, 0x08, 0x00, 0x09, 0x00, 0x00, 0x00
        /*0020*/ 	.byte	0x00, 0x00, 0x00, 0x00


//--------------------- .nv.info._Z7tcgpudbiiPjS_i --------------------------
	.section	.nv.info._Z7tcgpudbiiPjS_i,"",@"SHT_CUDA_INFO"
	.sectionflags	@""
	.align	4


	//----- nvinfo : EIATTR_CUDA_API_VERSION
	.align		4
        /*0000*/ 	.byte	0x04, 0x37
        /*0002*/ 	.short	(.L_7 - .L_6)
.L_6:
        /*0004*/ 	.word	0x00000082


	//----- nvinfo : EIATTR_KPARAM_INFO
	.align		4
.L_7:
        /*0008*/ 	.byte	0x04, 0x17
        /*000a*/ 	.short	(.L_9 - .L_8)
.L_8:
        /*000c*/ 	.word	0x00000000
        /*0010*/ 	.short	0x0004
        /*0012*/ 	.short	0x0018
        /*0014*/ 	.byte	0x00, 0xf0, 0x11, 0x00


	//----- nvinfo : EIATTR_KPARAM_INFO
	.align		4
.L_9:
        /*0018*/ 	.byte	0x04, 0x17
        /*001a*/ 	.short	(.L_11 - .L_10)
.L_10:
        /*001c*/ 	.word	0x00000000
        /*0020*/ 	.short	0x0003
        /*0022*/ 	.short	0x0010
        /*0024*/ 	.byte	0x00, 0xf5, 0x21, 0x00


	//----- nvinfo : EIATTR_KPARAM_INFO
	.align		4
.L_11:
        /*0028*/ 	.byte	0x04, 0x17
        /*002a*/ 	.short	(.L_13 - .L_12)
.L_12:
        /*002c*/ 	.word	0x00000000
        /*0030*/ 	.short	0x0002
        /*0032*/ 	.short	0x0008
        /*0034*/ 	.byte	0x00, 0xf5, 0x21, 0x00


	//----- nvinfo : EIATTR_KPARAM_INFO
	.align		4
.L_13:
        /*0038*/ 	.byte	0x04, 0x17
        /*003a*/ 	.short	(.L_15 - .L_14)
.L_14:
        /*003c*/ 	.word	0x00000000
        /*0040*/ 	.short	0x0001
        /*0042*/ 	.short	0x0004
        /*0044*/ 	.byte	0x00, 0xf0, 0x11, 0x00


	//----- nvinfo : EIATTR_KPARAM_INFO
	.align		4
.L_15:
        /*0048*/ 	.byte	0x04, 0x17
        /*004a*/ 	.short	(.L_17 - .L_16)
.L_16:
        /*004c*/ 	.word	0x00000000
        /*0050*/ 	.short	0x0000
        /*0052*/ 	.short	0x0000
        /*0054*/ 	.byte	0x00, 0xf0, 0x11, 0x00


	//----- nvinfo : EIATTR_SPARSE_MMA_MASK
	.align		4
.L_17:
        /*0058*/ 	.byte	0x03, 0x50
        /*005a*/ 	.short	0x0000


	//----- nvinfo : EIATTR_MAXREG_COUNT
	.align		4
        /*005c*/ 	.byte	0x03, 0x1b
        /*005e*/ 	.short	0x00ff


	//----- nvinfo : EIATTR_MERCURY_ISA_VERSION
	.align		4
        /*0060*/ 	.byte	0x03, 0x5f
        /*0062*/ 	.short	0x0101


	//----- nvinfo : EIATTR_VRC_CTA_INIT_COUNT
	.align		4
        /*0064*/ 	.byte	0x02, 0x4a
	.zero		1
	.zero		1


	//----- nvinfo : EIATTR_EXIT_INSTR_OFFSETS
	.align		4
        /*0068*/ 	.byte	0x04, 0x1c
        /*006a*/ 	.short	(.L_19 - .L_18)


	//   ....[0]....
.L_18:
        /*006c*/ 	.word	0x00000030


	//   ....[1]....
        /*0070*/ 	.word	0x00000ac0


	//----- nvinfo : EIATTR_CRS_STACK_SIZE
	.align		4
.L_19:
        /*0074*/ 	.byte	0x04, 0x1e
        /*0076*/ 	.short	(.L_21 - .L_20)
.L_20:
        /*0078*/ 	.word	0x00000000


	//----- nvinfo : EIATTR_CBANK_PARAM_SIZE
	.align		4
.L_21:
        /*007c*/ 	.byte	0x03, 0x19
        /*007e*/ 	.short	0x001c


	//----- nvinfo : EIATTR_PARAM_CBANK
	.align		4
        /*0080*/ 	.byte	0x04, 0x0a
        /*0082*/ 	.short	(.L_23 - .L_22)
	.align		4
.L_22:
        /*0084*/ 	.word	index@(.nv.constant0._Z7tcgpudbiiPjS_i)
        /*0088*/ 	.short	0x0380
        /*008a*/ 	.short	0x001c


	//----- nvinfo : EIATTR_SW_WAR
	.align		4
.L_23:
        /*008c*/ 	.byte	0x04, 0x36
        /*008e*/ 	.short	(.L_25 - .L_24)
.L_24:
        /*0090*/ 	.word	0x00000008
.L_25:


//--------------------- .nv.callgraph             --------------------------
	.section	.nv.callgraph,"",@"SHT_CUDA_CALLGRAPH"
	.align	4
	.sectionentsize	8
	.align		4
        /*0000*/ 	.word	0x00000000
	.align		4
        /*0004*/ 	.word	0xffffffff
	.align		4
        /*0008*/ 	.word	0x00000000
	.align		4
        /*000c*/ 	.word	0xfffffffe
	.align		4
        /*0010*/ 	.word	0x00000000
	.align		4
        /*0014*/ 	.word	0xfffffffd
	.align		4
        /*0018*/ 	.word	0x00000000
	.align		4
        /*001c*/ 	.word	0xfffffffc


//--------------------- .text._Z7tcgpudbiiPjS_i   --------------------------
	.section	.text._Z7tcgpudbiiPjS_i,"ax",@progbits
	.align	128
        .global         _Z7tcgpudbiiPjS_i
        .type           _Z7tcgpudbiiPjS_i,@function
        .size           _Z7tcgpudbiiPjS_i,(.L_x_9 - _Z7tcgpudbiiPjS_i)
        .other          _Z7tcgpudbiiPjS_i,@"STO_CUDA_ENTRY STV_DEFAULT"
_Z7tcgpudbiiPjS_i:
.text._Z7tcgpudbiiPjS_i:
[----:B------:R-:W-:Y:S08]  /*0000*/  LDC R1, c[0x0][0x37c] ;  /* 0x0000df00ff017b82 */ /* 0x000ff00000000800 */
[----:B------:R-:W0:Y:S02]  /*0010*/  LDC R10, c[0x0][0x384] ;  /* 0x0000e100ff0a7b82 */ /* 0x000e240000000800 */
[----:B0-----:R-:W-:-:S13]  /*0020*/  ISETP.GE.AND P0, PT, R10, 0x1, PT ;  /* 0x000000010a00780c */ /* 0x001fda0003f06270 */
[----:B------:R-:W-:Y:S05]  /*0030*/  @!P0 EXIT ;  /* 0x000000000000894d */ /* 0x000fea0003800000 */
[----:B------:R-:W0:Y:S01]  /*0040*/  S2UR UR5, SR_CTAID.X ;  /* 0x00000000000579c3 */ /* 0x000e220000002500 */
[----:B------:R-:W1:Y:S01]  /*0050*/  S2R R8, SR_TID.X ;  /* 0x0000000000087919 */ /* 0x000e620000002100 */
[C---:B------:R-:W-:Y:S01]  /*0060*/  LOP3.LUT R9, R10.reuse, 0x7ffffff8, RZ, 0xc0, !PT ;  /* 0x7ffffff80a097812 */ /* 0x040fe200078ec0ff */
[----:B------:R-:W2:Y:S01]  /*0070*/  LDCU.64 UR6, c[0x0][0x358] ;  /* 0x00006b00ff0677ac */ /* 0x000ea20008000a00 */
[C---:B------:R-:W-:Y:S02]  /*0080*/  LOP3.LUT R25, R10.reuse, 0x7, RZ, 0xc0, !PT ;  /* 0x000000070a197812 */ /* 0x040fe400078ec0ff */
[C---:B------:R-:W-:Y:S01]  /*0090*/  LOP3.LUT R26, R10.reuse, 0x3, RZ, 0xc0, !PT ;  /* 0x000000030a1a7812 */ /* 0x040fe200078ec0ff */
[----:B------:R-:W-:Y:S01]  /*00a0*/  IMAD.MOV R11, RZ, RZ, -R9 ;  /* 0x000000ffff0b7224 */ /* 0x000fe200078e0a09 */
[----:B------:R-:W-:Y:S01]  /*00b0*/  UMOV UR4, URZ ;  /* 0x000000ff00047c82 */ /* 0x000fe20008000000 */
[----:B0-2---:R-:W-:-:S07]  /*00c0*/  IMAD R10, R10, UR5, RZ ;  /* 0x000000050a0a7c24 */ /* 0x005fce000f8e02ff */
.L_x_7:
[----:B0-----:R-:W0:Y:S01]  /*00d0*/  LDC.64 R2, c[0x0][0x390] ;  /* 0x0000e400ff027b82 */ /* 0x001e220000000a00 */
[----:B------:R-:W-:Y:S01]  /*00e0*/  VIADD R5, R10, UR4 ;  /* 0x000000040a057c36 */ /* 0x000fe20008000000 */
[----:B------:R-:W2:Y:S06]  /*00f0*/  LDCU UR8, c[0x0][0x384] ;  /* 0x00007080ff0877ac */ /* 0x000eac0008000800 */
[----:B------:R-:W1:Y:S01]  /*0100*/  LDC R13, c[0x0][0x398] ;  /* 0x0000e600ff0d7b82 */ /* 0x000e620000000800 */
[----:B0-----:R-:W-:-:S06]  /*0110*/  IMAD.WIDE.U32 R4, R5, 0x4, R2 ;  /* 0x0000000405047825 */ /* 0x001fcc00078e0002 */
[----:B------:R-:W3:Y:S01]  /*0120*/  LDG.E R4, desc[UR6][R4.64] ;  /* 0x0000000604047981 */ /* 0x000ee2000c1e1900 */
[----:B------:R-:W-:Y:S01]  /*0130*/  IMAD.MOV.U32 R7, RZ, RZ, 0x1 ;  /* 0x00000001ff077424 */ /* 0x000fe200078e00ff */
[----:B------:R-:W-:Y:S01]  /*0140*/  BSSY.RECONVERGENT B0, `(.L_x_0) ;  /* 0x0000096000007945 */ /* 0x000fe20003800200 */
[----:B-1----:R-:W-:Y:S01]  /*0150*/  IMAD R12, R13, UR4, R8 ;  /* 0x000000040d0c7c24 */ /* 0x002fe2000f8e0208 */
[----:B------:R-:W-:Y:S02]  /*0160*/  UIADD3 UR4, UPT, UPT, UR4, 0x1, URZ ;  /* 0x0000000104047890 */ /* 0x000fe4000fffe0ff */
[----:B------:R-:W-:Y:S02]  /*0170*/  SHF.L.U32 R7, R7, R8, RZ ;  /* 0x0000000807077219 */ /* 0x000fe400000006ff */
[----:B------:R-:W-:Y:S01]  /*0180*/  ISETP.LE.U32.AND P0, PT, R12, UR5, PT ;  /* 0x000000050c007c0c */ /* 0x000fe2000bf03070 */
[----:B--2---:R-:W-:Y:S01]  /*0190*/  UISETP.NE.AND UP0, UPT, UR4, UR8, UPT ;  /* 0x000000080400728c */ /* 0x004fe2000bf05270 */
[----:B---3--:R-:W-:-:S04]  /*01a0*/  LOP3.LUT R0, R4, R7, RZ, 0xc0, !PT ;  /* 0x0000000704007212 */ /* 0x008fc800078ec0ff */
[----:B------:R-:W-:-:S13]  /*01b0*/  ISETP.NE.OR P0, PT, R0, R7, P0 ;  /* 0x000000070000720c */ /* 0x000fda0000705670 */
[----:B------:R-:W-:Y:S05]  /*01c0*/  @P0 BRA `(.L_x_1) ;  /* 0x0000000800340947 */ /* 0x000fea0003800000 */
[----:B------:R-:W-:Y:S02]  /*01d0*/  UISETP.GE.U32.AND UP1, UPT, UR8, 0x8, UPT ;  /* 0x000000080800788c */ /* 0x000fe4000bf26070 */
[----:B------:R-:W-:Y:S02]  /*01e0*/  IMAD R13, R12, UR8, RZ ;  /* 0x000000080c0d7c24 */ /* 0x000fe4000f8e02ff */
[----:B------:R-:W-:Y:S02]  /*01f0*/  IMAD.MOV.U32 R15, RZ, RZ, RZ ;  /* 0x000000ffff0f7224 */ /* 0x000fe400078e00ff */
[----:B------:R-:W-:-:S03]  /*0200*/  IMAD.MOV.U32 R16, RZ, RZ, RZ ;  /* 0x000000ffff107224 */ /* 0x000fc600078e00ff */
[----:B------:R-:W-:Y:S05]  /*0210*/  BRA.U !UP1, `(.L_x_2) ;  /* 0x0000000109dc7547 */ /* 0x000fea000b800000 */
[----:B------:R-:W0:Y:S01]  /*0220*/  LDC.64 R4, c[0x0][0x390] ;  /* 0x0000e400ff047b82 */ /* 0x000e220000000a00 */
[----:B------:R-:W-:Y:S01]  /*0230*/  IMAD.MOV.U32 R16, RZ, RZ, RZ ;  /* 0x000000ffff107224 */ /* 0x000fe200078e00ff */
[-C--:B0-----:R-:W-:Y:S02]  /*0240*/  LEA R0, P0, R10, R4.reuse, 0x2 ;  /* 0x000000040a007211 */ /* 0x081fe400078010ff */
[----:B------:R-:W-:Y:S02]  /*0250*/  LEA R6, P2, R13, R4, 0x2 ;  /* 0x000000040d067211 */ /* 0x000fe400078410ff */
[----:B------:R-:W-:Y:S01]  /*0260*/  IADD3 R4, P1, PT, R0, 0x10, RZ ;  /* 0x0000001000047810 */ /* 0x000fe20007f3e0ff */
[----:B------:R-:W-:Y:S01]  /*0270*/  IMAD.MOV.U32 R0, RZ, RZ, R11 ;  /* 0x000000ffff007224 */ /* 0x000fe200078e000b */
[----:B------:R-:W-:Y:S02]  /*0280*/  IADD3 R6, P3, PT, R6, 0x10, RZ ;  /* 0x0000001006067810 */ /* 0x000fe40007f7e0ff */
[----:B------:R-:W-:-:S02]  /*0290*/  LEA.HI.X R14, R10, R5, RZ, 0x2, P0 ;  /* 0x000000050a0e7211 */ /* 0x000fc400000f14ff */
[----:B------:R-:W-:-:S03]  /*02a0*/  LEA.HI.X R7, R13, R5, RZ, 0x2, P2 ;  /* 0x000000050d077211 */ /* 0x000fc600010f14ff */
[----:B------:R-:W-:Y:S02]  /*02b0*/  IMAD.X R5, RZ, RZ, R14, P1 ;  /* 0x000000ffff057224 */ /* 0x000fe400008e060e */
[----:B------:R-:W-:-:S07]  /*02c0*/  IMAD.X R7, RZ, RZ, R7, P3 ;  /* 0x000000ffff077224 */ /* 0x000fce00018e0607 */
.L_x_3:
[----:B------:R-:W2:Y:S04]  /*02d0*/  LDG.E R21, desc[UR6][R4.64+-0x10] ;  /* 0xfffff00604157981 */ /* 0x000ea8000c1e1900 */
[----:B------:R-:W2:Y:S04]  /*02e0*/  LDG.E R14, desc[UR6][R6.64+-0x10] ;  /* 0xfffff006060e7981 */ /* 0x000ea8000c1e1900 */
[----:B------:R-:W3:Y:S04]  /*02f0*/  LDG.E R22, desc[UR6][R4.64+-0xc] ;  /* 0xfffff40604167981 */ /* 0x000ee8000c1e1900 */
[----:B------:R-:W3:Y:S04]  /*0300*/  LDG.E R15, desc[UR6][R6.64+-0xc] ;  /* 0xfffff406060f7981 */ /* 0x000ee8000c1e1900 */
[----:B------:R-:W4:Y:S04]  /*0310*/  LDG.E R24, desc[UR6][R4.64+-0x8] ;  /* 0xfffff80604187981 */ /* 0x000f28000c1e1900 */
[----:B------:R-:W4:Y:S04]  /*0320*/  LDG.E R19, desc[UR6][R6.64+-0x8] ;  /* 0xfffff80606137981 */ /* 0x000f28000c1e1900 */
[----:B------:R-:W5:Y:S04]  /*0330*/  LDG.E R23, desc[UR6][R4.64+-0x4] ;  /* 0xfffffc0604177981 */ /* 0x000f68000c1e1900 */
[----:B------:R-:W5:Y:S04]  /*0340*/  LDG.E R20, desc[UR6][R4.64] ;  /* 0x0000000604147981 */ /* 0x000f68000c1e1900 */
[----:B------:R-:W5:Y:S04]  /*0350*/  LDG.E R17, desc[UR6][R6.64] ;  /* 0x0000000606117981 */ /* 0x000f68000c1e1900 */
[----:B------:R-:W5:Y:S01]  /*0360*/  LDG.E R18, desc[UR6][R6.64+0x4] ;  /* 0x0000040606127981 */ /* 0x000f62000c1e1900 */
[----:B--2---:R-:W-:-:S03]  /*0370*/  LOP3.LUT R21, R14, R21, RZ, 0xc0, !PT ;  /* 0x000000150e157212 */ /* 0x004fc600078ec0ff */
[----:B------:R-:W2:Y:S01]  /*0380*/  LDG.E R14, desc[UR6][R6.64+-0x4] ;  /* 0xfffffc06060e7981 */ /* 0x000ea2000c1e1900 */
[----:B---3--:R-:W-:-:S03]  /*0390*/  LOP3.LUT R22, R15, R22, RZ, 0xc0, !PT ;  /* 0x000000160f167212 */ /* 0x008fc600078ec0ff */
[----:B------:R-:W3:Y:S01]  /*03a0*/  LDG.E R15, desc[UR6][R4.64+0x4] ;  /* 0x00000406040f7981 */ /* 0x000ee2000c1e1900 */
[----:B----4-:R-:W-:-:S03]  /*03b0*/  LOP3.LUT R24, R19, R24, RZ, 0xc0, !PT ;  /* 0x0000001813187212 */ /* 0x010fc600078ec0ff */
[----:B------:R-:W4:Y:S01]  /*03c0*/  LDG.E R19, desc[UR6][R6.64+0x8] ;  /* 0x0000080606137981 */ /* 0x000f22000c1e1900 */
[----:B-----5:R-:W-:-:S03]  /*03d0*/  LOP3.LUT R20, R17, R20, RZ, 0xc0, !PT ;  /* 0x0000001411147212 */ /* 0x020fc600078ec0ff */
[----:B------:R-:W5:Y:S01]  /*03e0*/  LDG.E R17, desc[UR6][R4.64+0xc] ;  /* 0x00000c0604117981 */ /* 0x000f62000c1e1900 */
[----:B--2---:R-:W-:-:S03]  /*03f0*/  LOP3.LUT R23, R14, R23, RZ, 0xc0, !PT ;  /* 0x000000170e177212 */ /* 0x004fc600078ec0ff */
[----:B------:R-:W4:Y:S01]  /*0400*/  LDG.E R14, desc[UR6][R4.64+0x8] ;  /* 0x00000806040e7981 */ /* 0x000f22000c1e1900 */
[----:B---3--:R-:W-:-:S03]  /*0410*/  LOP3.LUT R15, R18, R15, RZ, 0xc0, !PT ;  /* 0x0000000f120f7212 */ /* 0x008fc600078ec0ff */
[----:B------:R0:W5:Y:S01]  /*0420*/  LDG.E R18, desc[UR6][R6.64+0xc] ;  /* 0x00000c0606127981 */ /* 0x000162000c1e1900 */
[----:B------:R-:W-:Y:S01]  /*0430*/  POPC R21, R21 ;  /* 0x0000001500157309 */ /* 0x000fe20000000000 */
[----:B------:R-:W-:-:S07]  /*0440*/  VIADD R0, R0, 0x8 ;  /* 0x0000000800007836 */ /* 0x000fce0000000000 */
[----:B------:R-:W1:Y:S08]  /*0450*/  POPC R22, R22 ;  /* 0x0000001600167309 */ /* 0x000e700000000000 */
[----:B------:R-:W-:Y:S08]  /*0460*/  POPC R24, R24 ;  /* 0x0000001800187309 */ /* 0x000ff00000000000 */
[----:B------:R-:W2:Y:S01]  /*0470*/  POPC R23, R23 ;  /* 0x0000001700177309 */ /* 0x000ea20000000000 */
[----:B------:R-:W-:-:S07]  /*0480*/  ISETP.NE.AND P0, PT, R0, RZ, PT ;  /* 0x000000ff0000720c */ /* 0x000fce0003f05270 */
[----:B------:R-:W-:Y:S01]  /*0490*/  POPC R20, R20 ;  /* 0x0000001400147309 */ /* 0x000fe20000000000 */
[----:B-1----:R-:W-:-:S07]  /*04a0*/  IADD3 R16, PT, PT, R22, R21, R16 ;  /* 0x0000001516107210 */ /* 0x002fce0007ffe010 */
[----:B------:R-:W1:Y:S01]  /*04b0*/  POPC R15, R15 ;  /* 0x0000000f000f7309 */ /* 0x000e620000000000 */
[----:B--2---:R-:W-:Y:S02]  /*04c0*/  IADD3 R16, PT, PT, R23, R24, R16 ;  /* 0x0000001817107210 */ /* 0x004fe40007ffe010 */
[----:B0-----:R-:W-:Y:S02]  /*04d0*/  IADD3 R6, P1, PT, R6, 0x20, RZ ;  /* 0x0000002006067810 */ /* 0x001fe40007f3e0ff */
[----:B------:R-:W-:-:S03]  /*04e0*/  IADD3 R4, P2, PT, R4, 0x20, RZ ;  /* 0x0000002004047810 */ /* 0x000fc60007f5e0ff */
[----:B------:R-:W-:Y:S02]  /*04f0*/  IMAD.X R7, RZ, RZ, R7, P1 ;  /* 0x000000ffff077224 */ /* 0x000fe400008e0607 */
[----:B------:R-:W-:Y:S01]  /*0500*/  IMAD.X R5, RZ, RZ, R5, P2 ;  /* 0x000000ffff057224 */ /* 0x000fe200010e0605 */
[----:B-1----:R-:W-:Y:S02]  /*0510*/  IADD3 R16, PT, PT, R15, R20, R16 ;  /* 0x000000140f107210 */ /* 0x002fe40007ffe010 */
[----:B----4-:R-:W-:Y:S02]  /*0520*/  LOP3.LUT R14, R19, R14, RZ, 0xc0, !PT ;  /* 0x0000000e130e7212 */ /* 0x010fe400078ec0ff */
[----:B-----5:R-:W-:-:S04]  /*0530*/  LOP3.LUT R17, R18, R17, RZ, 0xc0, !PT ;  /* 0x0000001112117212 */ /* 0x020fc800078ec0ff */
[----:B------:R-:W-:Y:S08]  /*0540*/  POPC R14, R14 ;  /* 0x0000000e000e7309 */ /* 0x000ff00000000000 */
[----:B------:R-:W0:Y:S02]  /*0550*/  POPC R17, R17 ;  /* 0x0000001100117309 */ /* 0x000e240000000000 */
[----:B0-----:R-:W-:Y:S01]  /*0560*/  IADD3 R16, PT, PT, R17, R14, R16 ;  /* 0x0000000e11107210 */ /* 0x001fe20007ffe010 */
[----:B------:R-:W-:Y:S06]  /*0570*/  @P0 BRA `(.L_x_3) ;  /* 0xfffffffc00540947 */ /* 0x000fec000383ffff */
[----:B------:R-:W-:-:S07]  /*0580*/  IMAD.MOV.U32 R15, RZ, RZ, R9 ;  /* 0x000000ffff0f7224 */ /* 0x000fce00078e0009 */
.L_x_2:
[----:B------:R-:W-:-:S13]  /*0590*/  ISETP.NE.AND P0, PT, R25, RZ, PT ;  /* 0x000000ff1900720c */ /* 0x000fda0003f05270 */
[----:B------:R-:W-:Y:S05]  /*05a0*/  @!P0 BRA `(.L_x_4) ;  /* 0x0000000400208947 */ /* 0x000fea0003800000 */
[----:B------:R-:W-:Y:S01]  /*05b0*/  VIADD R0, R25, 0xffffffff ;  /* 0xffffffff19007836 */ /* 0x000fe20000000000 */
[----:B------:R-:W-:-:S04]  /*05c0*/  ISETP.NE.AND P0, PT, R26, RZ, PT ;  /* 0x000000ff1a00720c */ /* 0x000fc80003f05270 */
[----:B------:R-:W-:-:S13]  /*05d0*/  ISETP.GE.U32.AND P1, PT, R0, 0x3, PT ;  /* 0x000000030000780c */ /* 0x000fda0003f26070 */
[----:B------:R-:W-:Y:S05]  /*05e0*/  @!P1 BRA `(.L_x_5) ;  /* 0x0000000000789947 */ /* 0x000fea0003800000 */
[----:B------:R-:W0:Y:S01]  /*05f0*/  LDCU.64 UR10, c[0x0][0x390] ;  /* 0x00007200ff0a77ac */ /* 0x000e220008000a00 */
[-C--:B------:R-:W-:Y:S01]  /*0600*/  IADD3 R5, P1, PT, R13, R15.reuse, RZ ;  /* 0x0000000f0d057210 */ /* 0x080fe20007f3e0ff */
[C---:B------:R-:W-:Y:S01]  /*0610*/  IMAD.IADD R19, R10.reuse, 0x1, R15 ;  /* 0x000000010a137824 */ /* 0x040fe200078e020f */
[----:B------:R-:W-:-:S03]  /*0620*/  IADD3 R0, P2, PT, R10, R15, RZ ;  /* 0x0000000f0a007210 */ /* 0x000fc60007f5e0ff */
[----:B------:R-:W-:Y:S02]  /*0630*/  IMAD.X R6, RZ, RZ, RZ, P1 ;  /* 0x000000ffff067224 */ /* 0x000fe400008e06ff */
[----:B------:R-:W-:Y:S02]  /*0640*/  IMAD.X R7, RZ, RZ, RZ, P2 ;  /* 0x000000ffff077224 */ /* 0x000fe400010e06ff */
[----:B------:R-:W-:-:S06]  /*0650*/  IMAD.WIDE.U32 R18, R19, 0x4, R2 ;  /* 0x0000000413127825 */ /* 0x000fcc00078e0002 */
[----:B------:R-:W2:Y:S01]  /*0660*/  LDG.E R18, desc[UR6][R18.64] ;  /* 0x0000000612127981 */ /* 0x000ea2000c1e1900 */
[----:B0-----:R-:W-:-:S04]  /*0670*/  LEA R4, P1, R5, UR10, 0x2 ;  /* 0x0000000a05047c11 */ /* 0x001fc8000f8210ff */
[----:B------:R-:W-:Y:S02]  /*0680*/  LEA.HI.X R5, R5, UR11, R6, 0x2, P1 ;  /* 0x0000000b05057c11 */ /* 0x000fe400088f1406 */
[----:B------:R-:W-:-:S03]  /*0690*/  LEA R6, P1, R0, UR10, 0x2 ;  /* 0x0000000a00067c11 */ /* 0x000fc6000f8210ff */
[----:B------:R-:W2:Y:S01]  /*06a0*/  LDG.E R17, desc[UR6][R4.64] ;  /* 0x0000000604117981 */ /* 0x000ea2000c1e1900 */
[----:B------:R-:W-:-:S03]  /*06b0*/  LEA.HI.X R7, R0, UR11, R7, 0x2, P1 ;  /* 0x0000000b00077c11 */ /* 0x000fc600088f1407 */
[----:B------:R-:W3:Y:S04]  /*06c0*/  LDG.E R21, desc[UR6][R4.64+0x4] ;  /* 0x0000040604157981 */ /* 0x000ee8000c1e1900 */
[----:B------:R-:W3:Y:S04]  /*06d0*/  LDG.E R0, desc[UR6][R6.64+0x4] ;  /* 0x0000040606007981 */ /* 0x000ee8000c1e1900 */
[----:B------:R-:W4:Y:S04]  /*06e0*/  LDG.E R20, desc[UR6][R6.64+0xc] ;  /* 0x00000c0606147981 */ /* 0x000f28000c1e1900 */
[----:B------:R-:W4:Y:S04]  /*06f0*/  LDG.E R27, desc[UR6][R4.64+0xc] ;  /* 0x00000c06041b7981 */ /* 0x000f28000c1e1900 */
[----:B------:R-:W5:Y:S04]  /*0700*/  LDG.E R14, desc[UR6][R6.64+0x8] ;  /* 0x00000806060e7981 */ /* 0x000f68000c1e1900 */
[----:B------:R-:W5:Y:S01]  /*0710*/  LDG.E R23, desc[UR6][R4.64+0x8] ;  /* 0x0000080604177981 */ /* 0x000f62000c1e1900 */
[----:B------:R-:W-:Y:S01]  /*0720*/  VIADD R15, R15, 0x4 ;  /* 0x000000040f0f7836 */ /* 0x000fe20000000000 */
[----:B--2---:R-:W-:-:S02]  /*0730*/  LOP3.LUT R17, R17, R18, RZ, 0xc0, !PT ;  /* 0x0000001211117212 */ /* 0x004fc400078ec0ff */
[----:B---3--:R-:W-:-:S04]  /*0740*/  LOP3.LUT R0, R21, R0, RZ, 0xc0, !PT ;  /* 0x0000000015007212 */ /* 0x008fc800078ec0ff */
[----:B------:R-:W-:Y:S01]  /*0750*/  POPC R17, R17 ;  /* 0x0000001100117309 */ /* 0x000fe20000000000 */
[----:B----4-:R-:W-:-:S07]  /*0760*/  LOP3.LUT R20, R27, R20, RZ, 0xc0, !PT ;  /* 0x000000141b147212 */ /* 0x010fce00078ec0ff */
[----:B------:R-:W0:Y:S01]  /*0770*/  POPC R0, R0 ;  /* 0x0000000000007309 */ /* 0x000e220000000000 */
[----:B-----5:R-:W-:-:S07]  /*0780*/  LOP3.LUT R14, R23, R14, RZ, 0xc0, !PT ;  /* 0x0000000e170e7212 */ /* 0x020fce00078ec0ff */
[----:B------:R-:W-:Y:S08]  /*0790*/  POPC R20, R20 ;  /* 0x0000001400147309 */ /* 0x000ff00000000000 */
[----:B------:R-:W1:Y:S01]  /*07a0*/  POPC R19, R14 ;  /* 0x0000000e00137309 */ /* 0x000e620000000000 */
[----:B0-----:R-:W-:-:S04]  /*07b0*/  IADD3 R16, PT, PT, R0, R17, R16 ;  /* 0x0000001100107210 */ /* 0x001fc80007ffe010 */
[----:B-1----:R-:W-:-:S07]  /*07c0*/  IADD3 R16, PT, PT, R20, R19, R16 ;  /* 0x0000001314107210 */ /* 0x002fce0007ffe010 */
.L_x_5:
[----:B------:R-:W-:Y:S05]  /*07d0*/  @!P0 BRA `(.L_x_4) ;  /* 0x0000000000948947 */ /* 0x000fea0003800000 */
[----:B------:R-:W-:Y:S01]  /*07e0*/  ISETP.NE.AND P0, PT, R26, 0x1, PT ;  /* 0x000000011a00780c */ /* 0x000fe20003f05270 */
[----:B------:R-:W-:-:S12]  /*07f0*/  ULOP3.LUT UP1, URZ, UR8, 0x1, URZ, 0xc0, !UPT ;  /* 0x0000000108ff7892 */ /* 0x000fd8000f82c0ff */
        /* <DEDUP_REMOVED lines=9> */
[----:B0-----:R-:W-:Y:S02]  /*0890*/  LEA R6, P0, R0, UR10, 0x2 ;  /* 0x0000000a00067c11 */ /* 0x001fe4000f8010ff */
[----:B------:R-:W-:Y:S02]  /*08a0*/  LEA R4, P1, R14, UR10, 0x2 ;  /* 0x0000000a0e047c11 */ /* 0x000fe4000f8210ff */
[----:B------:R-:W-:Y:S02]  /*08b0*/  LEA.HI.X R7, R0, UR11, R5, 0x2, P0 ;  /* 0x0000000b00077c11 */ /* 0x000fe400080f1405 */
[----:B------:R-:W-:-:S03]  /*08c0*/  LEA.HI.X R5, R14, UR11, R17, 0x2, P1 ;  /* 0x0000000b0e057c11 */ /* 0x000fc600088f1411 */
[----:B------:R-:W3:Y:S04]  /*08d0*/  LDG.E R21, desc[UR6][R6.64+0x4] ;  /* 0x0000040606157981 */ /* 0x000ee8000c1e1900 */
[----:B------:R-:W3:Y:S04]  /*08e0*/  LDG.E R4, desc[UR6][R4.64+0x4] ;  /* 0x0000040604047981 */ /* 0x000ee8000c1e1900 */
[----:B------:R-:W2:Y:S01]  /*08f0*/  LDG.E R17, desc[UR6][R6.64] ;  /* 0x0000000606117981 */ /* 0x000ea2000c1e1900 */
[----:B------:R-:W-:Y:S01]  /*0900*/  VIADD R15, R15, 0x2 ;  /* 0x000000020f0f7836 */ /* 0x000fe20000000000 */
[----:B---3--:R-:W-:-:S02]  /*0910*/  LOP3.LUT R21, R21, R4, RZ, 0xc0, !PT ;  /* 0x0000000415157212 */ /* 0x008fc400078ec0ff */
[----:B--2---:R-:W-:-:S04]  /*0920*/  LOP3.LUT R17, R17, R18, RZ, 0xc0, !PT ;  /* 0x0000001211117212 */ /* 0x004fc800078ec0ff */
[----:B------:R-:W-:Y:S08]  /*0930*/  POPC R21, R21 ;  /* 0x0000001500157309 */ /* 0x000ff00000000000 */
[----:B------:R-:W0:Y:S02]  /*0940*/  POPC R17, R17 ;  /* 0x0000001100117309 */ /* 0x000e240000000000 */
[----:B0-----:R-:W-:-:S07]  /*0950*/  IADD3 R16, PT, PT, R21, R17, R16 ;  /* 0x0000001115107210 */ /* 0x001fce0007ffe010 */
.L_x_6:
[----:B------:R-:W-:Y:S05]  /*0960*/  BRA.U !UP1, `(.L_x_4) ;  /* 0x0000000109307547 */ /* 0x000fea000b800000 */
[----:B------:R-:W0:Y:S01]  /*0970*/  LDCU.64 UR10, c[0x0][0x390] ;  /* 0x00007200ff0a77ac */ /* 0x000e220008000a00 */
[----:B------:R-:W-:Y:S01]  /*0980*/  IADD3 R13, P0, PT, R13, R15, RZ ;  /* 0x0000000f0d0d7210 */ /* 0x000fe20007f1e0ff */
[----:B------:R-:W-:-:S04]  /*0990*/  IMAD.IADD R5, R10, 0x1, R15 ;  /* 0x000000010a057824 */ /* 0x000fc800078e020f */
[----:B------:R-:W-:Y:S02]  /*09a0*/  IMAD.X R0, RZ, RZ, RZ, P0 ;  /* 0x000000ffff007224 */ /* 0x000fe400000e06ff */
[----:B------:R-:W-:-:S06]  /*09b0*/  IMAD.WIDE.U32 R2, R5, 0x4, R2 ;  /* 0x0000000405027825 */ /* 0x000fcc00078e0002 */
[----:B------:R-:W2:Y:S01]  /*09c0*/  LDG.E R2, desc[UR6][R2.64] ;  /* 0x0000000602027981 */ /* 0x000ea2000c1e1900 */
[----:B0-----:R-:W-:-:S04]  /*09d0*/  LEA R4, P0, R13, UR10, 0x2 ;  /* 0x0000000a0d047c11 */ /* 0x001fc8000f8010ff */
[----:B------:R-:W-:-:S06]  /*09e0*/  LEA.HI.X R5, R13, UR11, R0, 0x2, P0 ;  /* 0x0000000b0d057c11 */ /* 0x000fcc00080f1400 */
[----:B------:R-:W2:Y:S02]  /*09f0*/  LDG.E R5, desc[UR6][R4.64] ;  /* 0x0000000604057981 */ /* 0x000ea4000c1e1900 */
[----:B--2---:R-:W-:-:S04]  /*0a00*/  LOP3.LUT R0, R5, R2, RZ, 0xc0, !PT ;  /* 0x0000000205007212 */ /* 0x004fc800078ec0ff */
[----:B------:R-:W0:Y:S02]  /*0a10*/  POPC R7, R0 ;  /* 0x0000000000077309 */ /* 0x000e240000000000 */
[----:B0-----:R-:W-:-:S07]  /*0a20*/  IMAD.IADD R16, R16, 0x1, R7 ;  /* 0x0000000110107824 */ /* 0x001fce00078e0207 */
.L_x_4:
[----:B------:R-:W0:Y:S08]  /*0a30*/  LDC R5, c[0x0][0x380] ;  /* 0x0000e000ff057b82 */ /* 0x000e300000000800 */
[----:B------:R-:W1:Y:S01]  /*0a40*/  LDC.64 R2, c[0x0][0x388] ;  /* 0x0000e200ff027b82 */ /* 0x000e620000000a00 */
[----:B0-----:R-:W-:-:S04]  /*0a50*/  IMAD R5, R5, UR5, R12 ;  /* 0x0000000505057c24 */ /* 0x001fc8000f8e020c */
[----:B-1----:R-:W-:-:S05]  /*0a60*/  IMAD.WIDE.U32 R2, R5, 0x4, R2 ;  /* 0x0000000405027825 */ /* 0x002fca00078e0002 */
[----:B------:R-:W2:Y:S02]  /*0a70*/  LDG.E R5, desc[UR6][R2.64] ;  /* 0x0000000602057981 */ /* 0x000ea4000c1e1900 */
[----:B--2---:R-:W-:-:S05]  /*0a80*/  IMAD.IADD R5, R5, 0x1, R16 ;  /* 0x0000000105057824 */ /* 0x004fca00078e0210 */
[----:B------:R0:W-:Y:S02]  /*0a90*/  STG.E desc[UR6][R2.64], R5 ;  /* 0x0000000502007986 */ /* 0x0001e4000c101906 */
.L_x_1:
[----:B------:R-:W-:Y:S05]  /*0aa0*/  BSYNC.RECONVERGENT B0 ;  /* 0x0000000000007941 */ /* 0x000fea0003800200 */
.L_x_0:
[----:B------:R-:W-:Y:S05]  /*0ab0*/  BRA.U UP0, `(.L_x_7) ;  /* 0xfffffff500847547 */ /* 0x000fea000b83ffff */
[----:B------:R-:W-:Y:S05]  /*0ac0*/  EXIT ;  /* 0x000000000000794d */ /* 0x000fea0003800000 */
.L_x_8:
[----:B------:R-:W-:-:S00]  /*0ad0*/  BRA `(.L_x_8) ;  /* 0xfffffffc00fc7947 */ /* 0x000fc0000383ffff */
[----:B------:R-:W-:-:S00]  /*0ae0*/  NOP ;  /* 0x0000000000007918 */ /* 0x000fc00000000000 */
        /* <DEDUP_REMOVED lines=9> */
.L_x_9:


//--------------------- .nv.shared.reserved.0     --------------------------
	.section	.nv.shared.reserved.0,"aw",@nobits
	.weak		__nv_reservedSMEM_offset_0_alias
	.size		__nv_reservedSMEM_offset_0_alias, 0, 64
	.other		__nv_reservedSMEM_offset_0_alias,@"STO_CUDA_RESERVED_SHARED STV_DEFAULT"
__nv_reservedSMEM_offset_0_alias:
	.zero		0
	.zero		64


//--------------------- .nv.constant0._Z7tcgpudbiiPjS_i --------------------------
	.section	.nv.constant0._Z7tcgpudbiiPjS_i,"a",@progbits
	.sectionflags	@""
	.align	4
.nv.constant0._Z7tcgpudbiiPjS_i:
	.zero		924


//--------------------- SYMBOLS --------------------------

	.type		.nv.reservedSmem.offset0,@object
	.size		.nv.reservedSmem.offset0,0x4
